//
// Generated by NVIDIA NVVM Compiler
//
// Compiler Build ID: CL-36424714
// Cuda compilation tools, release 13.0, V13.0.88
// Based on NVVM 20.0.0
//

.version 9.0
.target sm_100
.address_size 64

	// .globl	_ZN3cub18CUB_300001_SM_10006detail11EmptyKernelIvEEvv
.global .align 1 .b8 _ZN41_INTERNAL_7490425b_4_k_cu_ef48f75f_4240604cuda3std3__45__cpo5beginE[1];
.global .align 1 .b8 _ZN41_INTERNAL_7490425b_4_k_cu_ef48f75f_4240604cuda3std3__45__cpo3endE[1];
.global .align 1 .b8 _ZN41_INTERNAL_7490425b_4_k_cu_ef48f75f_4240604cuda3std3__45__cpo6cbeginE[1];
.global .align 1 .b8 _ZN41_INTERNAL_7490425b_4_k_cu_ef48f75f_4240604cuda3std3__45__cpo4cendE[1];
.global .align 1 .b8 _ZN41_INTERNAL_7490425b_4_k_cu_ef48f75f_4240604cuda3std3__45__cpo6rbeginE[1];
.global .align 1 .b8 _ZN41_INTERNAL_7490425b_4_k_cu_ef48f75f_4240604cuda3std3__45__cpo4rendE[1];
.global .align 1 .b8 _ZN41_INTERNAL_7490425b_4_k_cu_ef48f75f_4240604cuda3std3__45__cpo7crbeginE[1];
.global .align 1 .b8 _ZN41_INTERNAL_7490425b_4_k_cu_ef48f75f_4240604cuda3std3__45__cpo5crendE[1];
.global .align 1 .b8 _ZN41_INTERNAL_7490425b_4_k_cu_ef48f75f_4240604cuda3std3__443_GLOBAL__N__7490425b_4_k_cu_ef48f75f_4240606ignoreE[1];
.global .align 1 .b8 _ZN41_INTERNAL_7490425b_4_k_cu_ef48f75f_4240604cuda3std3__419piecewise_constructE[1];
.global .align 1 .b8 _ZN41_INTERNAL_7490425b_4_k_cu_ef48f75f_4240604cuda3std3__48in_placeE[1];
.global .align 1 .b8 _ZN41_INTERNAL_7490425b_4_k_cu_ef48f75f_4240604cuda3std3__420unreachable_sentinelE[1];
.global .align 1 .b8 _ZN41_INTERNAL_7490425b_4_k_cu_ef48f75f_4240604cuda3std3__47nulloptE[1];
.global .align 1 .b8 _ZN41_INTERNAL_7490425b_4_k_cu_ef48f75f_4240604cuda3std3__48unexpectE[1];
.global .align 1 .b8 _ZN41_INTERNAL_7490425b_4_k_cu_ef48f75f_4240604cuda3std6ranges3__45__cpo4swapE[1];
.global .align 1 .b8 _ZN41_INTERNAL_7490425b_4_k_cu_ef48f75f_4240604cuda3std6ranges3__45__cpo9iter_moveE[1];
.global .align 1 .b8 _ZN41_INTERNAL_7490425b_4_k_cu_ef48f75f_4240604cuda3std6ranges3__45__cpo5beginE[1];
.global .align 1 .b8 _ZN41_INTERNAL_7490425b_4_k_cu_ef48f75f_4240604cuda3std6ranges3__45__cpo3endE[1];
.global .align 1 .b8 _ZN41_INTERNAL_7490425b_4_k_cu_ef48f75f_4240604cuda3std6ranges3__45__cpo6cbeginE[1];
.global .align 1 .b8 _ZN41_INTERNAL_7490425b_4_k_cu_ef48f75f_4240604cuda3std6ranges3__45__cpo4cendE[1];
.global .align 1 .b8 _ZN41_INTERNAL_7490425b_4_k_cu_ef48f75f_4240604cuda3std6ranges3__45__cpo7advanceE[1];
.global .align 1 .b8 _ZN41_INTERNAL_7490425b_4_k_cu_ef48f75f_4240604cuda3std6ranges3__45__cpo9iter_swapE[1];
.global .align 1 .b8 _ZN41_INTERNAL_7490425b_4_k_cu_ef48f75f_4240604cuda3std6ranges3__45__cpo4nextE[1];
.global .align 1 .b8 _ZN41_INTERNAL_7490425b_4_k_cu_ef48f75f_4240604cuda3std6ranges3__45__cpo4prevE[1];
.global .align 1 .b8 _ZN41_INTERNAL_7490425b_4_k_cu_ef48f75f_4240604cuda3std6ranges3__45__cpo4dataE[1];
.global .align 1 .b8 _ZN41_INTERNAL_7490425b_4_k_cu_ef48f75f_4240604cuda3std6ranges3__45__cpo5cdataE[1];
.global .align 1 .b8 _ZN41_INTERNAL_7490425b_4_k_cu_ef48f75f_4240604cuda3std6ranges3__45__cpo4sizeE[1];
.global .align 1 .b8 _ZN41_INTERNAL_7490425b_4_k_cu_ef48f75f_4240604cuda3std6ranges3__45__cpo5ssizeE[1];
.global .align 1 .b8 _ZN41_INTERNAL_7490425b_4_k_cu_ef48f75f_4240604cuda3std6ranges3__45__cpo8distanceE[1];
.global .align 1 .b8 _ZN41_INTERNAL_7490425b_4_k_cu_ef48f75f_4240606thrust24THRUST_300001_SM_1000_NS6system6detail10sequential3seqE[1];
.global .align 1 .b8 _ZN41_INTERNAL_7490425b_4_k_cu_ef48f75f_4240606thrust24THRUST_300001_SM_1000_NS12placeholders2_1E[1];
.global .align 1 .b8 _ZN41_INTERNAL_7490425b_4_k_cu_ef48f75f_4240606thrust24THRUST_300001_SM_1000_NS12placeholders2_2E[1];
.global .align 1 .b8 _ZN41_INTERNAL_7490425b_4_k_cu_ef48f75f_4240606thrust24THRUST_300001_SM_1000_NS12placeholders2_3E[1];
.global .align 1 .b8 _ZN41_INTERNAL_7490425b_4_k_cu_ef48f75f_4240606thrust24THRUST_300001_SM_1000_NS12placeholders2_4E[1];
.global .align 1 .b8 _ZN41_INTERNAL_7490425b_4_k_cu_ef48f75f_4240606thrust24THRUST_300001_SM_1000_NS12placeholders2_5E[1];
.global .align 1 .b8 _ZN41_INTERNAL_7490425b_4_k_cu_ef48f75f_4240606thrust24THRUST_300001_SM_1000_NS12placeholders2_6E[1];
.global .align 1 .b8 _ZN41_INTERNAL_7490425b_4_k_cu_ef48f75f_4240606thrust24THRUST_300001_SM_1000_NS12placeholders2_7E[1];
.global .align 1 .b8 _ZN41_INTERNAL_7490425b_4_k_cu_ef48f75f_4240606thrust24THRUST_300001_SM_1000_NS12placeholders2_8E[1];
.global .align 1 .b8 _ZN41_INTERNAL_7490425b_4_k_cu_ef48f75f_4240606thrust24THRUST_300001_SM_1000_NS12placeholders2_9E[1];
.global .align 1 .b8 _ZN41_INTERNAL_7490425b_4_k_cu_ef48f75f_4240606thrust24THRUST_300001_SM_1000_NS12placeholders3_10E[1];

.visible .entry _ZN3cub18CUB_300001_SM_10006detail11EmptyKernelIvEEvv()
{


	ret;

}


// ===== COMPILED SASS (sm_100) =====

	.target	sm_100

	.elftype	@"ET_EXEC"


//--------------------- .note.nv.tkinfo           --------------------------
	.section	.note.nv.tkinfo,"",@"SHT_NOTE"
	.sectionflags	@"SHF_NOTE_NV_TKINFO"
	.tkinfo
        /*0018*/ 	.word	0x00000002
        /*0030*/ 	.string	""
        /*0030*/ 	.string	"ptxas"
        /*0030*/ 	.string	"Cuda compilation tools, release 13.0, V13.0.88"
        /*0030*/ 	.string	"Build cuda_13.0.r13.0/compiler.36424714_0"
        /*0030*/ 	.string	"-arch sm_100 -m 64 "



//--------------------- .note.nv.cuinfo           --------------------------
	.section	.note.nv.cuinfo,"",@"SHT_NOTE"
	.sectionflags	@"SHF_NOTE_NV_CUINFO"
        /*0018*/ 	.short	0x0002
        /*001a*/ 	.short	0x0064
        /*001c*/ 	.short	0x0082
	.zero		2


//--------------------- .nv.info                  --------------------------
	.section	.nv.info,"",@"SHT_CUDA_INFO"
	.align	4


	//----- nvinfo : EIATTR_REGCOUNT
	.align		4
        /*0000*/ 	.byte	0x04, 0x2f
        /*0002*/ 	.short	(.L_41 - .L_40)
	.align		4
.L_40:
        /*0004*/ 	.word	index@(_ZN3cub18CUB_300001_SM_10006detail11EmptyKernelIvEEvv)
        /*0008*/ 	.word	0x00000004


	//----- nvinfo : EIATTR_FRAME_SIZE
	.align		4
.L_41:
        /*000c*/ 	.byte	0x04, 0x11
        /*000e*/ 	.short	(.L_43 - .L_42)
	.align		4
.L_42:
        /*0010*/ 	.word	index@(_ZN3cub18CUB_300001_SM_10006detail11EmptyKernelIvEEvv)
        /*0014*/ 	.word	0x00000000


	//----- nvinfo : EIATTR_MIN_STACK_SIZE
	.align		4
.L_43:
        /*0018*/ 	.byte	0x04, 0x12
        /*001a*/ 	.short	(.L_45 - .L_44)
	.align		4
.L_44:
        /*001c*/ 	.word	index@(_ZN3cub18CUB_300001_SM_10006detail11EmptyKernelIvEEvv)
        /*0020*/ 	.word	0x00000000
.L_45:


//--------------------- .nv.compat                --------------------------
	.section	.nv.compat,"",@"SHT_CUDA_COMPAT_INFO"
	.align	4
        /*0000*/ 	.byte	0x02, 0x09, 0x00, 0x00, 0x02, 0x02, 0x01, 0x00, 0x02, 0x05, 0x05, 0x00, 0x03, 0x07, 0x01, 0x01
        /*0010*/ 	.byte	0x02, 0x03, 0x00, 0x00, 0x02, 0x06, 0x01, 0x00, 0x04, 0x0b, 0x08, 0x00, 0x09, 0x00, 0x00, 0x00
        /*0020*/ 	.byte	0x00, 0x00, 0x00, 0x00


//--------------------- .nv.info._ZN3cub18CUB_300001_SM_10006detail11EmptyKernelIvEEvv --------------------------
	.section	.nv.info._ZN3cub18CUB_300001_SM_10006detail11EmptyKernelIvEEvv,"",@"SHT_CUDA_INFO"
	.sectionflags	@""
	.align	4


	//----- nvinfo : EIATTR_CUDA_API_VERSION
	.align		4
        /*0000*/ 	.byte	0x04, 0x37
        /*0002*/ 	.short	(.L_47 - .L_46)
.L_46:
        /*0004*/ 	.word	0x00000082


	//----- nvinfo : EIATTR_SPARSE_MMA_MASK
	.align		4
.L_47:
        /*0008*/ 	.byte	0x03, 0x50
        /*000a*/ 	.short	0x0000


	//----- nvinfo : EIATTR_MAXREG_COUNT
	.align		4
        /*000c*/ 	.byte	0x03, 0x1b
        /*000e*/ 	.short	0x00ff


	//----- nvinfo : EIATTR_MERCURY_ISA_VERSION
	.align		4
        /*0010*/ 	.byte	0x03, 0x5f
        /*0012*/ 	.short	0x0101


	//----- nvinfo : EIATTR_VRC_CTA_INIT_COUNT
	.align		4
        /*0014*/ 	.byte	0x02, 0x4a
	.zero		1
	.zero		1


	//----- nvinfo : EIATTR_EXIT_INSTR_OFFSETS
	.align		4
        /*0018*/ 	.byte	0x04, 0x1c
        /*001a*/ 	.short	(.L_49 - .L_48)


	//   ....[0]....
.L_48:
        /*001c*/ 	.word	0x00000010


	//----- nvinfo : EIATTR_SW_WAR
	.align		4
.L_49:
        /*0020*/ 	.byte	0x04, 0x36
        /*0022*/ 	.short	(.L_51 - .L_50)
.L_50:
        /*0024*/ 	.word	0x00000008
.L_51:


//--------------------- .nv.callgraph             --------------------------
	.section	.nv.callgraph,"",@"SHT_CUDA_CALLGRAPH"
	.align	4
	.sectionentsize	8
	.align		4
        /*0000*/ 	.word	0x00000000
	.align		4
        /*0004*/ 	.word	0xffffffff
	.align		4
        /*0008*/ 	.word	0x00000000
	.align		4
        /*000c*/ 	.word	0xfffffffe
	.align		4
        /*0010*/ 	.word	0x00000000
	.align		4
        /*0014*/ 	.word	0xfffffffd
	.align		4
        /*0018*/ 	.word	0x00000000
	.align		4
        /*001c*/ 	.word	0xfffffffc


//--------------------- .nv.constant4             --------------------------
	.section	.nv.constant4,"a",@progbits
	.align	8
	.align		8
.nv.constant4:
        /*0000*/ 	.dword	_ZN41_INTERNAL_7490425b_4_k_cu_ef48f75f_4240984cuda3std3__45__cpo5beginE
	.align		8
        /*0008*/ 	.dword	_ZN41_INTERNAL_7490425b_4_k_cu_ef48f75f_4240984cuda3std3__45__cpo3endE
	.align		8
        /*0010*/ 	.dword	_ZN41_INTERNAL_7490425b_4_k_cu_ef48f75f_4240984cuda3std3__45__cpo6cbeginE
	.align		8
        /*0018*/ 	.dword	_ZN41_INTERNAL_7490425b_4_k_cu_ef48f75f_4240984cuda3std3__45__cpo4cendE
	.align		8
        /*0020*/ 	.dword	_ZN41_INTERNAL_7490425b_4_k_cu_ef48f75f_4240984cuda3std3__45__cpo6rbeginE
	.align		8
        /*0028*/ 	.dword	_ZN41_INTERNAL_7490425b_4_k_cu_ef48f75f_4240984cuda3std3__45__cpo4rendE
	.align		8
        /*0030*/ 	.dword	_ZN41_INTERNAL_7490425b_4_k_cu_ef48f75f_4240984cuda3std3__45__cpo7crbeginE
	.align		8
        /*0038*/ 	.dword	_ZN41_INTERNAL_7490425b_4_k_cu_ef48f75f_4240984cuda3std3__45__cpo5crendE
	.align		8
        /*0040*/ 	.dword	_ZN41_INTERNAL_7490425b_4_k_cu_ef48f75f_4240984cuda3std3__443_GLOBAL__N__7490425b_4_k_cu_ef48f75f_4240986ignoreE
	.align		8
        /*0048*/ 	.dword	_ZN41_INTERNAL_7490425b_4_k_cu_ef48f75f_4240984cuda3std3__419piecewise_constructE
	.align		8
        /*0050*/ 	.dword	_ZN41_INTERNAL_7490425b_4_k_cu_ef48f75f_4240984cuda3std3__48in_placeE
	.align		8
        /*0058*/ 	.dword	_ZN41_INTERNAL_7490425b_4_k_cu_ef48f75f_4240984cuda3std3__420unreachable_sentinelE
	.align		8
        /*0060*/ 	.dword	_ZN41_INTERNAL_7490425b_4_k_cu_ef48f75f_4240984cuda3std3__47nulloptE
	.align		8
        /*0068*/ 	.dword	_ZN41_INTERNAL_7490425b_4_k_cu_ef48f75f_4240984cuda3std3__48unexpectE
	.align		8
        /*0070*/ 	.dword	_ZN41_INTERNAL_7490425b_4_k_cu_ef48f75f_4240984cuda3std6ranges3__45__cpo4swapE
	.align		8
        /*0078*/ 	.dword	_ZN41_INTERNAL_7490425b_4_k_cu_ef48f75f_4240984cuda3std6ranges3__45__cpo9iter_moveE
	.align		8
        /*0080*/ 	.dword	_ZN41_INTERNAL_7490425b_4_k_cu_ef48f75f_4240984cuda3std6ranges3__45__cpo5beginE
	.align		8
        /*0088*/ 	.dword	_ZN41_INTERNAL_7490425b_4_k_cu_ef48f75f_4240984cuda3std6ranges3__45__cpo3endE
	.align		8
        /*0090*/ 	.dword	_ZN41_INTERNAL_7490425b_4_k_cu_ef48f75f_4240984cuda3std6ranges3__45__cpo6cbeginE
	.align		8
        /*0098*/ 	.dword	_ZN41_INTERNAL_7490425b_4_k_cu_ef48f75f_4240984cuda3std6ranges3__45__cpo4cendE
	.align		8
        /*00a0*/ 	.dword	_ZN41_INTERNAL_7490425b_4_k_cu_ef48f75f_4240984cuda3std6ranges3__45__cpo7advanceE
	.align		8
        /*00a8*/ 	.dword	_ZN41_INTERNAL_7490425b_4_k_cu_ef48f75f_4240984cuda3std6ranges3__45__cpo9iter_swapE
	.align		8
        /*00b0*/ 	.dword	_ZN41_INTERNAL_7490425b_4_k_cu_ef48f75f_4240984cuda3std6ranges3__45__cpo4nextE
	.align		8
        /*00b8*/ 	.dword	_ZN41_INTERNAL_7490425b_4_k_cu_ef48f75f_4240984cuda3std6ranges3__45__cpo4prevE
	.align		8
        /*00c0*/ 	.dword	_ZN41_INTERNAL_7490425b_4_k_cu_ef48f75f_4240984cuda3std6ranges3__45__cpo4dataE
	.align		8
        /*00c8*/ 	.dword	_ZN41_INTERNAL_7490425b_4_k_cu_ef48f75f_4240984cuda3std6ranges3__45__cpo5cdataE
	.align		8
        /*00d0*/ 	.dword	_ZN41_INTERNAL_7490425b_4_k_cu_ef48f75f_4240984cuda3std6ranges3__45__cpo4sizeE
	.align		8
        /*00d8*/ 	.dword	_ZN41_INTERNAL_7490425b_4_k_cu_ef48f75f_4240984cuda3std6ranges3__45__cpo5ssizeE
	.align		8
        /*00e0*/ 	.dword	_ZN41_INTERNAL_7490425b_4_k_cu_ef48f75f_4240984cuda3std6ranges3__45__cpo8distanceE
	.align		8
        /*00e8*/ 	.dword	_ZN41_INTERNAL_7490425b_4_k_cu_ef48f75f_4240986thrust24THRUST_300001_SM_1000_NS6system6detail10sequential3seqE
	.align		8
        /*00f0*/ 	.dword	_ZN41_INTERNAL_7490425b_4_k_cu_ef48f75f_4240986thrust24THRUST_300001_SM_1000_NS12placeholders2_1E
	.align		8
        /*00f8*/ 	.dword	_ZN41_INTERNAL_7490425b_4_k_cu_ef48f75f_4240986thrust24THRUST_300001_SM_1000_NS12placeholders2_2E
	.align		8
        /*0100*/ 	.dword	_ZN41_INTERNAL_7490425b_4_k_cu_ef48f75f_4240986thrust24THRUST_300001_SM_1000_NS12placeholders2_3E
	.align		8
        /*0108*/ 	.dword	_ZN41_INTERNAL_7490425b_4_k_cu_ef48f75f_4240986thrust24THRUST_300001_SM_1000_NS12placeholders2_4E
	.align		8
        /*0110*/ 	.dword	_ZN41_INTERNAL_7490425b_4_k_cu_ef48f75f_4240986thrust24THRUST_300001_SM_1000_NS12placeholders2_5E
	.align		8
        /*0118*/ 	.dword	_ZN41_INTERNAL_7490425b_4_k_cu_ef48f75f_4240986thrust24THRUST_300001_SM_1000_NS12placeholders2_6E
	.align		8
        /*0120*/ 	.dword	_ZN41_INTERNAL_7490425b_4_k_cu_ef48f75f_4240986thrust24THRUST_300001_SM_1000_NS12placeholders2_7E
	.align		8
        /*0128*/ 	.dword	_ZN41_INTERNAL_7490425b_4_k_cu_ef48f75f_4240986thrust24THRUST_300001_SM_1000_NS12placeholders2_8E
	.align		8
        /*0130*/ 	.dword	_ZN41_INTERNAL_7490425b_4_k_cu_ef48f75f_4240986thrust24THRUST_300001_SM_1000_NS12placeholders2_9E
	.align		8
        /*0138*/ 	.dword	_ZN41_INTERNAL_7490425b_4_k_cu_ef48f75f_4240986thrust24THRUST_300001_SM_1000_NS12placeholders3_10E


//--------------------- .text._ZN3cub18CUB_300001_SM_10006detail11EmptyKernelIvEEvv --------------------------
	.section	.text._ZN3cub18CUB_300001_SM_10006detail11EmptyKernelIvEEvv,"ax",@progbits
	.align	128
        .global         _ZN3cub18CUB_300001_SM_10006detail11EmptyKernelIvEEvv
        .type           _ZN3cub18CUB_300001_SM_10006detail11EmptyKernelIvEEvv,@function
        .size           _ZN3cub18CUB_300001_SM_10006detail11EmptyKernelIvEEvv,(.L_x_1 - _ZN3cub18CUB_300001_SM_10006detail11EmptyKernelIvEEvv)
        .other          _ZN3cub18CUB_300001_SM_10006detail11EmptyKernelIvEEvv,@"STO_CUDA_ENTRY STV_DEFAULT"
_ZN3cub18CUB_300001_SM_10006detail11EmptyKernelIvEEvv:
.text._ZN3cub18CUB_300001_SM_10006detail11EmptyKernelIvEEvv:
[----:B------:R-:W-:Y:S01]  /*0000*/  LDC R1, c[0x0][0x37c] ;  /* 0x0000df00ff017b82 */ /* 0x000fe20000000800 */
[----:B------:R-:W-:Y:S05]  /*0010*/  EXIT ;  /* 0x000000000000794d */ /* 0x000fea0003800000 */
.L_x_0:
[----:B------:R-:W-:-:S00]  /*0020*/  BRA `(.L_x_0) ;  /* 0xfffffffc00fc7947 */ /* 0x000fc0000383ffff */
[----:B------:R-:W-:-:S00]  /*0030*/  NOP ;  /* 0x0000000000007918 */ /* 0x000fc00000000000 */
        /* <DEDUP_REMOVED lines=12> */
.L_x_1:


//--------------------- .nv.shared.reserved.0     --------------------------
	.section	.nv.shared.reserved.0,"aw",@nobits
	.weak		__nv_reservedSMEM_offset_0_alias
	.size		__nv_reservedSMEM_offset_0_alias, 0, 64
	.other		__nv_reservedSMEM_offset_0_alias,@"STO_CUDA_RESERVED_SHARED STV_DEFAULT"
__nv_reservedSMEM_offset_0_alias:
	.zero		0
	.zero		64


//--------------------- .nv.global                --------------------------
	.section	.nv.global,"aw",@nobits
.nv.global:
	.type		_ZN41_INTERNAL_7490425b_4_k_cu_ef48f75f_4240986thrust24THRUST_300001_SM_1000_NS12placeholders2_5E,@object
	.size		_ZN41_INTERNAL_7490425b_4_k_cu_ef48f75f_4240986thrust24THRUST_300001_SM_1000_NS12placeholders2_5E,(_ZN41_INTERNAL_7490425b_4_k_cu_ef48f75f_4240984cuda3std3__45__cpo6cbeginE - _ZN41_INTERNAL_7490425b_4_k_cu_ef48f75f_4240986thrust24THRUST_300001_SM_1000_NS12placeholders2_5E)
_ZN41_INTERNAL_7490425b_4_k_cu_ef48f75f_4240986thrust24THRUST_300001_SM_1000_NS12placeholders2_5E:
	.zero		1
	.type		_ZN41_INTERNAL_7490425b_4_k_cu_ef48f75f_4240984cuda3std3__45__cpo6cbeginE,@object
	.size		_ZN41_INTERNAL_7490425b_4_k_cu_ef48f75f_4240984cuda3std3__45__cpo6cbeginE,(_ZN41_INTERNAL_7490425b_4_k_cu_ef48f75f_4240984cuda3std6ranges3__45__cpo6cbeginE - _ZN41_INTERNAL_7490425b_4_k_cu_ef48f75f_4240984cuda3std3__45__cpo6cbeginE)
_ZN41_INTERNAL_7490425b_4_k_cu_ef48f75f_4240984cuda3std3__45__cpo6cbeginE:
	.zero		1
	.type		_ZN41_INTERNAL_7490425b_4_k_cu_ef48f75f_4240984cuda3std6ranges3__45__cpo6cbeginE,@object
	.size		_ZN41_INTERNAL_7490425b_4_k_cu_ef48f75f_4240984cuda3std6ranges3__45__cpo6cbeginE,(_ZN41_INTERNAL_7490425b_4_k_cu_ef48f75f_4240984cuda3std3__48in_placeE - _ZN41_INTERNAL_7490425b_4_k_cu_ef48f75f_4240984cuda3std6ranges3__45__cpo6cbeginE)
_ZN41_INTERNAL_7490425b_4_k_cu_ef48f75f_4240984cuda3std6ranges3__45__cpo6cbeginE:
	.zero		1
	.type		_ZN41_INTERNAL_7490425b_4_k_cu_ef48f75f_4240984cuda3std3__48in_placeE,@object
	.size		_ZN41_INTERNAL_7490425b_4_k_cu_ef48f75f_4240984cuda3std3__48in_placeE,(_ZN41_INTERNAL_7490425b_4_k_cu_ef48f75f_4240984cuda3std6ranges3__45__cpo4sizeE - _ZN41_INTERNAL_7490425b_4_k_cu_ef48f75f_4240984cuda3std3__48in_placeE)
_ZN41_INTERNAL_7490425b_4_k_cu_ef48f75f_4240984cuda3std3__48in_placeE:
	.zero		1
	.type		_ZN41_INTERNAL_7490425b_4_k_cu_ef48f75f_4240984cuda3std6ranges3__45__cpo4sizeE,@object
	.size		_ZN41_INTERNAL_7490425b_4_k_cu_ef48f75f_4240984cuda3std6ranges3__45__cpo4sizeE,(_ZN41_INTERNAL_7490425b_4_k_cu_ef48f75f_4240986thrust24THRUST_300001_SM_1000_NS12placeholders2_9E - _ZN41_INTERNAL_7490425b_4_k_cu_ef48f75f_4240984cuda3std6ranges3__45__cpo4sizeE)
_ZN41_INTERNAL_7490425b_4_k_cu_ef48f75f_4240984cuda3std6ranges3__45__cpo4sizeE:
	.zero		1
	.type		_ZN41_INTERNAL_7490425b_4_k_cu_ef48f75f_4240986thrust24THRUST_300001_SM_1000_NS12placeholders2_9E,@object
	.size		_ZN41_INTERNAL_7490425b_4_k_cu_ef48f75f_4240986thrust24THRUST_300001_SM_1000_NS12placeholders2_9E,(_ZN41_INTERNAL_7490425b_4_k_cu_ef48f75f_4240984cuda3std3__45__cpo7crbeginE - _ZN41_INTERNAL_7490425b_4_k_cu_ef48f75f_4240986thrust24THRUST_300001_SM_1000_NS12placeholders2_9E)
_ZN41_INTERNAL_7490425b_4_k_cu_ef48f75f_4240986thrust24THRUST_300001_SM_1000_NS12placeholders2_9E:
	.zero		1
	.type		_ZN41_INTERNAL_7490425b_4_k_cu_ef48f75f_4240984cuda3std3__45__cpo7crbeginE,@object
	.size		_ZN41_INTERNAL_7490425b_4_k_cu_ef48f75f_4240984cuda3std3__45__cpo7crbeginE,(_ZN41_INTERNAL_7490425b_4_k_cu_ef48f75f_4240984cuda3std6ranges3__45__cpo4nextE - _ZN41_INTERNAL_7490425b_4_k_cu_ef48f75f_4240984cuda3std3__45__cpo7crbeginE)
_ZN41_INTERNAL_7490425b_4_k_cu_ef48f75f_4240984cuda3std3__45__cpo7crbeginE:
	.zero		1
	.type		_ZN41_INTERNAL_7490425b_4_k_cu_ef48f75f_4240984cuda3std6ranges3__45__cpo4nextE,@object
	.size		_ZN41_INTERNAL_7490425b_4_k_cu_ef48f75f_4240984cuda3std6ranges3__45__cpo4nextE,(_ZN41_INTERNAL_7490425b_4_k_cu_ef48f75f_4240984cuda3std6ranges3__45__cpo4swapE - _ZN41_INTERNAL_7490425b_4_k_cu_ef48f75f_4240984cuda3std6ranges3__45__cpo4nextE)
_ZN41_INTERNAL_7490425b_4_k_cu_ef48f75f_4240984cuda3std6ranges3__45__cpo4nextE:
	.zero		1
	.type		_ZN41_INTERNAL_7490425b_4_k_cu_ef48f75f_4240984cuda3std6ranges3__45__cpo4swapE,@object
	.size		_ZN41_INTERNAL_7490425b_4_k_cu_ef48f75f_4240984cuda3std6ranges3__45__cpo4swapE,(_ZN41_INTERNAL_7490425b_4_k_cu_ef48f75f_4240986thrust24THRUST_300001_SM_1000_NS12placeholders2_1E - _ZN41_INTERNAL_7490425b_4_k_cu_ef48f75f_4240984cuda3std6ranges3__45__cpo4swapE)
_ZN41_INTERNAL_7490425b_4_k_cu_ef48f75f_4240984cuda3std6ranges3__45__cpo4swapE:
	.zero		1
	.type		_ZN41_INTERNAL_7490425b_4_k_cu_ef48f75f_4240986thrust24THRUST_300001_SM_1000_NS12placeholders2_1E,@object
	.size		_ZN41_INTERNAL_7490425b_4_k_cu_ef48f75f_4240986thrust24THRUST_300001_SM_1000_NS12placeholders2_1E,(_ZN41_INTERNAL_7490425b_4_k_cu_ef48f75f_4240986thrust24THRUST_300001_SM_1000_NS12placeholders2_3E - _ZN41_INTERNAL_7490425b_4_k_cu_ef48f75f_4240986thrust24THRUST_300001_SM_1000_NS12placeholders2_1E)
_ZN41_INTERNAL_7490425b_4_k_cu_ef48f75f_4240986thrust24THRUST_300001_SM_1000_NS12placeholders2_1E:
	.zero		1
	.type		_ZN41_INTERNAL_7490425b_4_k_cu_ef48f75f_4240986thrust24THRUST_300001_SM_1000_NS12placeholders2_3E,@object
	.size		_ZN41_INTERNAL_7490425b_4_k_cu_ef48f75f_4240986thrust24THRUST_300001_SM_1000_NS12placeholders2_3E,(_ZN41_INTERNAL_7490425b_4_k_cu_ef48f75f_4240984cuda3std3__45__cpo5beginE - _ZN41_INTERNAL_7490425b_4_k_cu_ef48f75f_4240986thrust24THRUST_300001_SM_1000_NS12placeholders2_3E)
_ZN41_INTERNAL_7490425b_4_k_cu_ef48f75f_4240986thrust24THRUST_300001_SM_1000_NS12placeholders2_3E:
	.zero		1
	.type		_ZN41_INTERNAL_7490425b_4_k_cu_ef48f75f_4240984cuda3std3__45__cpo5beginE,@object
	.size		_ZN41_INTERNAL_7490425b_4_k_cu_ef48f75f_4240984cuda3std3__45__cpo5beginE,(_ZN41_INTERNAL_7490425b_4_k_cu_ef48f75f_4240984cuda3std6ranges3__45__cpo5beginE - _ZN41_INTERNAL_7490425b_4_k_cu_ef48f75f_4240984cuda3std3__45__cpo5beginE)
_ZN41_INTERNAL_7490425b_4_k_cu_ef48f75f_4240984cuda3std3__45__cpo5beginE:
	.zero		1
	.type		_ZN41_INTERNAL_7490425b_4_k_cu_ef48f75f_4240984cuda3std6ranges3__45__cpo5beginE,@object
	.size		_ZN41_INTERNAL_7490425b_4_k_cu_ef48f75f_4240984cuda3std6ranges3__45__cpo5beginE,(_ZN41_INTERNAL_7490425b_4_k_cu_ef48f75f_4240984cuda3std3__443_GLOBAL__N__7490425b_4_k_cu_ef48f75f_4240986ignoreE - _ZN41_INTERNAL_7490425b_4_k_cu_ef48f75f_4240984cuda3std6ranges3__45__cpo5beginE)
_ZN41_INTERNAL_7490425b_4_k_cu_ef48f75f_4240984cuda3std6ranges3__45__cpo5beginE:
	.zero		1
	.type		_ZN41_INTERNAL_7490425b_4_k_cu_ef48f75f_4240984cuda3std3__443_GLOBAL__N__7490425b_4_k_cu_ef48f75f_4240986ignoreE,@object
	.size		_ZN41_INTERNAL_7490425b_4_k_cu_ef48f75f_4240984cuda3std3__443_GLOBAL__N__7490425b_4_k_cu_ef48f75f_4240986ignoreE,(_ZN41_INTERNAL_7490425b_4_k_cu_ef48f75f_4240984cuda3std6ranges3__45__cpo4dataE - _ZN41_INTERNAL_7490425b_4_k_cu_ef48f75f_4240984cuda3std3__443_GLOBAL__N__7490425b_4_k_cu_ef48f75f_4240986ignoreE)
_ZN41_INTERNAL_7490425b_4_k_cu_ef48f75f_4240984cuda3std3__443_GLOBAL__N__7490425b_4_k_cu_ef48f75f_4240986ignoreE:
	.zero		1
	.type		_ZN41_INTERNAL_7490425b_4_k_cu_ef48f75f_4240984cuda3std6ranges3__45__cpo4dataE,@object
	.size		_ZN41_INTERNAL_7490425b_4_k_cu_ef48f75f_4240984cuda3std6ranges3__45__cpo4dataE,(_ZN41_INTERNAL_7490425b_4_k_cu_ef48f75f_4240986thrust24THRUST_300001_SM_1000_NS12placeholders2_7E - _ZN41_INTERNAL_7490425b_4_k_cu_ef48f75f_4240984cuda3std6ranges3__45__cpo4dataE)
_ZN41_INTERNAL_7490425b_4_k_cu_ef48f75f_4240984cuda3std6ranges3__45__cpo4dataE:
	.zero		1
	.type		_ZN41_INTERNAL_7490425b_4_k_cu_ef48f75f_4240986thrust24THRUST_300001_SM_1000_NS12placeholders2_7E,@object
	.size		_ZN41_INTERNAL_7490425b_4_k_cu_ef48f75f_4240986thrust24THRUST_300001_SM_1000_NS12placeholders2_7E,(_ZN41_INTERNAL_7490425b_4_k_cu_ef48f75f_4240984cuda3std3__45__cpo6rbeginE - _ZN41_INTERNAL_7490425b_4_k_cu_ef48f75f_4240986thrust24THRUST_300001_SM_1000_NS12placeholders2_7E)
_ZN41_INTERNAL_7490425b_4_k_cu_ef48f75f_4240986thrust24THRUST_300001_SM_1000_NS12placeholders2_7E:
	.zero		1
	.type		_ZN41_INTERNAL_7490425b_4_k_cu_ef48f75f_4240984cuda3std3__45__cpo6rbeginE,@object
	.size		_ZN41_INTERNAL_7490425b_4_k_cu_ef48f75f_4240984cuda3std3__45__cpo6rbeginE,(_ZN41_INTERNAL_7490425b_4_k_cu_ef48f75f_4240984cuda3std6ranges3__45__cpo7advanceE - _ZN41_INTERNAL_7490425b_4_k_cu_ef48f75f_4240984cuda3std3__45__cpo6rbeginE)
_ZN41_INTERNAL_7490425b_4_k_cu_ef48f75f_4240984cuda3std3__45__cpo6rbeginE:
	.zero		1
	.type		_ZN41_INTERNAL_7490425b_4_k_cu_ef48f75f_4240984cuda3std6ranges3__45__cpo7advanceE,@object
	.size		_ZN41_INTERNAL_7490425b_4_k_cu_ef48f75f_4240984cuda3std6ranges3__45__cpo7advanceE,(_ZN41_INTERNAL_7490425b_4_k_cu_ef48f75f_4240984cuda3std3__47nulloptE - _ZN41_INTERNAL_7490425b_4_k_cu_ef48f75f_4240984cuda3std6ranges3__45__cpo7advanceE)
_ZN41_INTERNAL_7490425b_4_k_cu_ef48f75f_4240984cuda3std6ranges3__45__cpo7advanceE:
	.zero		1
	.type		_ZN41_INTERNAL_7490425b_4_k_cu_ef48f75f_4240984cuda3std3__47nulloptE,@object
	.size		_ZN41_INTERNAL_7490425b_4_k_cu_ef48f75f_4240984cuda3std3__47nulloptE,(_ZN41_INTERNAL_7490425b_4_k_cu_ef48f75f_4240984cuda3std6ranges3__45__cpo8distanceE - _ZN41_INTERNAL_7490425b_4_k_cu_ef48f75f_4240984cuda3std3__47nulloptE)
_ZN41_INTERNAL_7490425b_4_k_cu_ef48f75f_4240984cuda3std3__47nulloptE:
	.zero		1
	.type		_ZN41_INTERNAL_7490425b_4_k_cu_ef48f75f_4240984cuda3std6ranges3__45__cpo8distanceE,@object
	.size		_ZN41_INTERNAL_7490425b_4_k_cu_ef48f75f_4240984cuda3std6ranges3__45__cpo8distanceE,(_ZN41_INTERNAL_7490425b_4_k_cu_ef48f75f_4240986thrust24THRUST_300001_SM_1000_NS12placeholders2_6E - _ZN41_INTERNAL_7490425b_4_k_cu_ef48f75f_4240984cuda3std6ranges3__45__cpo8distanceE)
_ZN41_INTERNAL_7490425b_4_k_cu_ef48f75f_4240984cuda3std6ranges3__45__cpo8distanceE:
	.zero		1
	.type		_ZN41_INTERNAL_7490425b_4_k_cu_ef48f75f_4240986thrust24THRUST_300001_SM_1000_NS12placeholders2_6E,@object
	.size		_ZN41_INTERNAL_7490425b_4_k_cu_ef48f75f_4240986thrust24THRUST_300001_SM_1000_NS12placeholders2_6E,(_ZN41_INTERNAL_7490425b_4_k_cu_ef48f75f_4240984cuda3std3__45__cpo4cendE - _ZN41_INTERNAL_7490425b_4_k_cu_ef48f75f_4240986thrust24THRUST_300001_SM_1000_NS12placeholders2_6E)
_ZN41_INTERNAL_7490425b_4_k_cu_ef48f75f_4240986thrust24THRUST_300001_SM_1000_NS12placeholders2_6E:
	.zero		1
	.type		_ZN41_INTERNAL_7490425b_4_k_cu_ef48f75f_4240984cuda3std3__45__cpo4cendE,@object
	.size		_ZN41_INTERNAL_7490425b_4_k_cu_ef48f75f_4240984cuda3std3__45__cpo4cendE,(_ZN41_INTERNAL_7490425b_4_k_cu_ef48f75f_4240984cuda3std6ranges3__45__cpo4cendE - _ZN41_INTERNAL_7490425b_4_k_cu_ef48f75f_4240984cuda3std3__45__cpo4cendE)
_ZN41_INTERNAL_7490425b_4_k_cu_ef48f75f_4240984cuda3std3__45__cpo4cendE:
	.zero		1
	.type		_ZN41_INTERNAL_7490425b_4_k_cu_ef48f75f_4240984cuda3std6ranges3__45__cpo4cendE,@object
	.size		_ZN41_INTERNAL_7490425b_4_k_cu_ef48f75f_4240984cuda3std6ranges3__45__cpo4cendE,(_ZN41_INTERNAL_7490425b_4_k_cu_ef48f75f_4240984cuda3std3__420unreachable_sentinelE - _ZN41_INTERNAL_7490425b_4_k_cu_ef48f75f_4240984cuda3std6ranges3__45__cpo4cendE)
_ZN41_INTERNAL_7490425b_4_k_cu_ef48f75f_4240984cuda3std6ranges3__45__cpo4cendE:
	.zero		1
	.type		_ZN41_INTERNAL_7490425b_4_k_cu_ef48f75f_4240984cuda3std3__420unreachable_sentinelE,@object
	.size		_ZN41_INTERNAL_7490425b_4_k_cu_ef48f75f_4240984cuda3std3__420unreachable_sentinelE,(_ZN41_INTERNAL_7490425b_4_k_cu_ef48f75f_4240984cuda3std6ranges3__45__cpo5ssizeE - _ZN41_INTERNAL_7490425b_4_k_cu_ef48f75f_4240984cuda3std3__420unreachable_sentinelE)
_ZN41_INTERNAL_7490425b_4_k_cu_ef48f75f_4240984cuda3std3__420unreachable_sentinelE:
	.zero		1
	.type		_ZN41_INTERNAL_7490425b_4_k_cu_ef48f75f_4240984cuda3std6ranges3__45__cpo5ssizeE,@object
	.size		_ZN41_INTERNAL_7490425b_4_k_cu_ef48f75f_4240984cuda3std6ranges3__45__cpo5ssizeE,(_ZN41_INTERNAL_7490425b_4_k_cu_ef48f75f_4240986thrust24THRUST_300001_SM_1000_NS12placeholders3_10E - _ZN41_INTERNAL_7490425b_4_k_cu_ef48f75f_4240984cuda3std6ranges3__45__cpo5ssizeE)
_ZN41_INTERNAL_7490425b_4_k_cu_ef48f75f_4240984cuda3std6ranges3__45__cpo5ssizeE:
	.zero		1
	.type		_ZN41_INTERNAL_7490425b_4_k_cu_ef48f75f_4240986thrust24THRUST_300001_SM_1000_NS12placeholders3_10E,@object
	.size		_ZN41_INTERNAL_7490425b_4_k_cu_ef48f75f_4240986thrust24THRUST_300001_SM_1000_NS12placeholders3_10E,(_ZN41_INTERNAL_7490425b_4_k_cu_ef48f75f_4240984cuda3std3__45__cpo5crendE - _ZN41_INTERNAL_7490425b_4_k_cu_ef48f75f_4240986thrust24THRUST_300001_SM_1000_NS12placeholders3_10E)
_ZN41_INTERNAL_7490425b_4_k_cu_ef48f75f_4240986thrust24THRUST_300001_SM_1000_NS12placeholders3_10E:
	.zero		1
	.type		_ZN41_INTERNAL_7490425b_4_k_cu_ef48f75f_4240984cuda3std3__45__cpo5crendE,@object
	.size		_ZN41_INTERNAL_7490425b_4_k_cu_ef48f75f_4240984cuda3std3__45__cpo5crendE,(_ZN41_INTERNAL_7490425b_4_k_cu_ef48f75f_4240984cuda3std6ranges3__45__cpo4prevE - _ZN41_INTERNAL_7490425b_4_k_cu_ef48f75f_4240984cuda3std3__45__cpo5crendE)
_ZN41_INTERNAL_7490425b_4_k_cu_ef48f75f_4240984cuda3std3__45__cpo5crendE:
	.zero		1
	.type		_ZN41_INTERNAL_7490425b_4_k_cu_ef48f75f_4240984cuda3std6ranges3__45__cpo4prevE,@object
	.size		_ZN41_INTERNAL_7490425b_4_k_cu_ef48f75f_4240984cuda3std6ranges3__45__cpo4prevE,(_ZN41_INTERNAL_7490425b_4_k_cu_ef48f75f_4240984cuda3std6ranges3__45__cpo9iter_moveE - _ZN41_INTERNAL_7490425b_4_k_cu_ef48f75f_4240984cuda3std6ranges3__45__cpo4prevE)
_ZN41_INTERNAL_7490425b_4_k_cu_ef48f75f_4240984cuda3std6ranges3__45__cpo4prevE:
	.zero		1
	.type		_ZN41_INTERNAL_7490425b_4_k_cu_ef48f75f_4240984cuda3std6ranges3__45__cpo9iter_moveE,@object
	.size		_ZN41_INTERNAL_7490425b_4_k_cu_ef48f75f_4240984cuda3std6ranges3__45__cpo9iter_moveE,(_ZN41_INTERNAL_7490425b_4_k_cu_ef48f75f_4240986thrust24THRUST_300001_SM_1000_NS12placeholders2_2E - _ZN41_INTERNAL_7490425b_4_k_cu_ef48f75f_4240984cuda3std6ranges3__45__cpo9iter_moveE)
_ZN41_INTERNAL_7490425b_4_k_cu_ef48f75f_4240984cuda3std6ranges3__45__cpo9iter_moveE:
	.zero		1
	.type		_ZN41_INTERNAL_7490425b_4_k_cu_ef48f75f_4240986thrust24THRUST_300001_SM_1000_NS12placeholders2_2E,@object
	.size		_ZN41_INTERNAL_7490425b_4_k_cu_ef48f75f_4240986thrust24THRUST_300001_SM_1000_NS12placeholders2_2E,(_ZN41_INTERNAL_7490425b_4_k_cu_ef48f75f_4240986thrust24THRUST_300001_SM_1000_NS12placeholders2_4E - _ZN41_INTERNAL_7490425b_4_k_cu_ef48f75f_4240986thrust24THRUST_300001_SM_1000_NS12placeholders2_2E)
_ZN41_INTERNAL_7490425b_4_k_cu_ef48f75f_4240986thrust24THRUST_300001_SM_1000_NS12placeholders2_2E:
	.zero		1
	.type		_ZN41_INTERNAL_7490425b_4_k_cu_ef48f75f_4240986thrust24THRUST_300001_SM_1000_NS12placeholders2_4E,@object
	.size		_ZN41_INTERNAL_7490425b_4_k_cu_ef48f75f_4240986thrust24THRUST_300001_SM_1000_NS12placeholders2_4E,(_ZN41_INTERNAL_7490425b_4_k_cu_ef48f75f_4240984cuda3std3__45__cpo3endE - _ZN41_INTERNAL_7490425b_4_k_cu_ef48f75f_4240986thrust24THRUST_300001_SM_1000_NS12placeholders2_4E)
_ZN41_INTERNAL_7490425b_4_k_cu_ef48f75f_4240986thrust24THRUST_300001_SM_1000_NS12placeholders2_4E:
	.zero		1
	.type		_ZN41_INTERNAL_7490425b_4_k_cu_ef48f75f_4240984cuda3std3__45__cpo3endE,@object
	.size		_ZN41_INTERNAL_7490425b_4_k_cu_ef48f75f_4240984cuda3std3__45__cpo3endE,(_ZN41_INTERNAL_7490425b_4_k_cu_ef48f75f_4240984cuda3std6ranges3__45__cpo3endE - _ZN41_INTERNAL_7490425b_4_k_cu_ef48f75f_4240984cuda3std3__45__cpo3endE)
_ZN41_INTERNAL_7490425b_4_k_cu_ef48f75f_4240984cuda3std3__45__cpo3endE:
	.zero		1
	.type		_ZN41_INTERNAL_7490425b_4_k_cu_ef48f75f_4240984cuda3std6ranges3__45__cpo3endE,@object
	.size		_ZN41_INTERNAL_7490425b_4_k_cu_ef48f75f_4240984cuda3std6ranges3__45__cpo3endE,(_ZN41_INTERNAL_7490425b_4_k_cu_ef48f75f_4240984cuda3std3__419piecewise_constructE - _ZN41_INTERNAL_7490425b_4_k_cu_ef48f75f_4240984cuda3std6ranges3__45__cpo3endE)
_ZN41_INTERNAL_7490425b_4_k_cu_ef48f75f_4240984cuda3std6ranges3__45__cpo3endE:
	.zero		1
	.type		_ZN41_INTERNAL_7490425b_4_k_cu_ef48f75f_4240984cuda3std3__419piecewise_constructE,@object
	.size		_ZN41_INTERNAL_7490425b_4_k_cu_ef48f75f_4240984cuda3std3__419piecewise_constructE,(_ZN41_INTERNAL_7490425b_4_k_cu_ef48f75f_4240984cuda3std6ranges3__45__cpo5cdataE - _ZN41_INTERNAL_7490425b_4_k_cu_ef48f75f_4240984cuda3std3__419piecewise_constructE)
_ZN41_INTERNAL_7490425b_4_k_cu_ef48f75f_4240984cuda3std3__419piecewise_constructE:
	.zero		1
	.type		_ZN41_INTERNAL_7490425b_4_k_cu_ef48f75f_4240984cuda3std6ranges3__45__cpo5cdataE,@object
	.size		_ZN41_INTERNAL_7490425b_4_k_cu_ef48f75f_4240984cuda3std6ranges3__45__cpo5cdataE,(_ZN41_INTERNAL_7490425b_4_k_cu_ef48f75f_4240986thrust24THRUST_300001_SM_1000_NS12placeholders2_8E - _ZN41_INTERNAL_7490425b_4_k_cu_ef48f75f_4240984cuda3std6ranges3__45__cpo5cdataE)
_ZN41_INTERNAL_7490425b_4_k_cu_ef48f75f_4240984cuda3std6ranges3__45__cpo5cdataE:
	.zero		1
	.type		_ZN41_INTERNAL_7490425b_4_k_cu_ef48f75f_4240986thrust24THRUST_300001_SM_1000_NS12placeholders2_8E,@object
	.size		_ZN41_INTERNAL_7490425b_4_k_cu_ef48f75f_4240986thrust24THRUST_300001_SM_1000_NS12placeholders2_8E,(_ZN41_INTERNAL_7490425b_4_k_cu_ef48f75f_4240984cuda3std3__45__cpo4rendE - _ZN41_INTERNAL_7490425b_4_k_cu_ef48f75f_4240986thrust24THRUST_300001_SM_1000_NS12placeholders2_8E)
_ZN41_INTERNAL_7490425b_4_k_cu_ef48f75f_4240986thrust24THRUST_300001_SM_1000_NS12placeholders2_8E:
	.zero		1
	.type		_ZN41_INTERNAL_7490425b_4_k_cu_ef48f75f_4240984cuda3std3__45__cpo4rendE,@object
	.size		_ZN41_INTERNAL_7490425b_4_k_cu_ef48f75f_4240984cuda3std3__45__cpo4rendE,(_ZN41_INTERNAL_7490425b_4_k_cu_ef48f75f_4240984cuda3std6ranges3__45__cpo9iter_swapE - _ZN41_INTERNAL_7490425b_4_k_cu_ef48f75f_4240984cuda3std3__45__cpo4rendE)
_ZN41_INTERNAL_7490425b_4_k_cu_ef48f75f_4240984cuda3std3__45__cpo4rendE:
	.zero		1
	.type		_ZN41_INTERNAL_7490425b_4_k_cu_ef48f75f_4240984cuda3std6ranges3__45__cpo9iter_swapE,@object
	.size		_ZN41_INTERNAL_7490425b_4_k_cu_ef48f75f_4240984cuda3std6ranges3__45__cpo9iter_swapE,(_ZN41_INTERNAL_7490425b_4_k_cu_ef48f75f_4240984cuda3std3__48unexpectE - _ZN41_INTERNAL_7490425b_4_k_cu_ef48f75f_4240984cuda3std6ranges3__45__cpo9iter_swapE)
_ZN41_INTERNAL_7490425b_4_k_cu_ef48f75f_4240984cuda3std6ranges3__45__cpo9iter_swapE:
	.zero		1
	.type		_ZN41_INTERNAL_7490425b_4_k_cu_ef48f75f_4240984cuda3std3__48unexpectE,@object
	.size		_ZN41_INTERNAL_7490425b_4_k_cu_ef48f75f_4240984cuda3std3__48unexpectE,(_ZN41_INTERNAL_7490425b_4_k_cu_ef48f75f_4240986thrust24THRUST_300001_SM_1000_NS6system6detail10sequential3seqE - _ZN41_INTERNAL_7490425b_4_k_cu_ef48f75f_4240984cuda3std3__48unexpectE)
_ZN41_INTERNAL_7490425b_4_k_cu_ef48f75f_4240984cuda3std3__48unexpectE:
	.zero		1
	.type		_ZN41_INTERNAL_7490425b_4_k_cu_ef48f75f_4240986thrust24THRUST_300001_SM_1000_NS6system6detail10sequential3seqE,@object
	.size		_ZN41_INTERNAL_7490425b_4_k_cu_ef48f75f_4240986thrust24THRUST_300001_SM_1000_NS6system6detail10sequential3seqE,(.L_29 - _ZN41_INTERNAL_7490425b_4_k_cu_ef48f75f_4240986thrust24THRUST_300001_SM_1000_NS6system6detail10sequential3seqE)
_ZN41_INTERNAL_7490425b_4_k_cu_ef48f75f_4240986thrust24THRUST_300001_SM_1000_NS6system6detail10sequential3seqE:
	.zero		1
.L_29:


//--------------------- .nv.constant0._ZN3cub18CUB_300001_SM_10006detail11EmptyKernelIvEEvv --------------------------
	.section	.nv.constant0._ZN3cub18CUB_300001_SM_10006detail11EmptyKernelIvEEvv,"a",@progbits
	.sectionflags	@""
	.align	4
.nv.constant0._ZN3cub18CUB_300001_SM_10006detail11EmptyKernelIvEEvv:
	.zero		896


//--------------------- SYMBOLS --------------------------

	.type		.nv.reservedSmem.offset0,@object
	.size		.nv.reservedSmem.offset0,0x4
